	.headerflags	@"EF_CUDA_TEXMODE_UNIFIED EF_CUDA_64BIT_ADDRESS EF_CUDA_ACCELERATORS EF_CUDA_SM90 EF_CUDA_VIRTUAL_SM(EF_CUDA_SM90)"
	.elftype	@"ET_EXEC"


//--------------------- .nv.info                  --------------------------
	.section	.nv.info,"",@"SHT_CUDA_INFO"
	.align	4


	//----- nvinfo : EIATTR_REGCOUNT
	.align		4
        /*0000*/ 	.byte	0x04, 0x2f
        /*0002*/ 	.short	(.L_3 - .L_2)
	.align		4
.L_2:
        /*0004*/ 	.word	index@(triton_poi_fused__native_batch_norm_legit_no_training_mul_sigmoid_27)
        /*0008*/ 	.word	0x00000012


	//----- nvinfo : EIATTR_MIN_STACK_SIZE
	.align		4
.L_3:
        /*000c*/ 	.byte	0x04, 0x12
        /*000e*/ 	.short	(.L_5 - .L_4)
	.align		4
.L_4:
        /*0010*/ 	.word	index@(triton_poi_fused__native_batch_norm_legit_no_training_mul_sigmoid_27)
        /*0014*/ 	.word	0x00000000


	//----- nvinfo : EIATTR_FRAME_SIZE
	.align		4
.L_5:
        /*0018*/ 	.byte	0x04, 0x11
        /*001a*/ 	.short	(.L_7 - .L_6)
	.align		4
.L_6:
        /*001c*/ 	.word	index@(triton_poi_fused__native_batch_norm_legit_no_training_mul_sigmoid_27)
        /*0020*/ 	.word	0x00000000


	//----- nvinfo : EIATTR_MIN_STACK_SIZE
	.align		4
.L_7:
        /*0024*/ 	.byte	0x04, 0x12
        /*0026*/ 	.short	(.L_9 - .L_8)
	.align		4
.L_8:
        /*0028*/ 	.word	index@(triton_poi_fused__native_batch_norm_legit_no_training_mul_sigmoid_27)
        /*002c*/ 	.word	0x00000000
.L_9:


//--------------------- .nv.info.triton_poi_fused__native_batch_norm_legit_no_training_mul_sigmoid_27 --------------------------
	.section	.nv.info.triton_poi_fused__native_batch_norm_legit_no_training_mul_sigmoid_27,"",@"SHT_CUDA_INFO"
	.sectionflags	@""
	.align	4


	//----- nvinfo : EIATTR_CUDA_API_VERSION
	.align		4
        /*0000*/ 	.byte	0x04, 0x37
        /*0002*/ 	.short	(.L_11 - .L_10)
.L_10:
        /*0004*/ 	.word	0x0000007c


	//----- nvinfo : EIATTR_KPARAM_INFO
	.align		4
.L_11:
        /*0008*/ 	.byte	0x04, 0x17
        /*000a*/ 	.short	(.L_13 - .L_12)
.L_12:
        /*000c*/ 	.word	0x00000000
        /*0010*/ 	.short	0x0006
        /*0012*/ 	.short	0x0030
        /*0014*/ 	.byte	0x00, 0xf0, 0x11, 0x00


	//----- nvinfo : EIATTR_KPARAM_INFO
	.align		4
.L_13:
        /*0018*/ 	.byte	0x04, 0x17
        /*001a*/ 	.short	(.L_15 - .L_14)
.L_14:
        /*001c*/ 	.word	0x00000000
        /*0020*/ 	.short	0x0005
        /*0022*/ 	.short	0x0028
        /*0024*/ 	.byte	0x00, 0xf4, 0x21, 0x00


	//----- nvinfo : EIATTR_KPARAM_INFO
	.align		4
.L_15:
        /*0028*/ 	.byte	0x04, 0x17
        /*002a*/ 	.short	(.L_17 - .L_16)
.L_16:
        /*002c*/ 	.word	0x00000000
        /*0030*/ 	.short	0x0004
        /*0032*/ 	.short	0x0020
        /*0034*/ 	.byte	0x00, 0xf4, 0x21, 0x00


	//----- nvinfo : EIATTR_KPARAM_INFO
	.align		4
.L_17:
        /*0038*/ 	.byte	0x04, 0x17
        /*003a*/ 	.short	(.L_19 - .L_18)
.L_18:
        /*003c*/ 	.word	0x00000000
        /*0040*/ 	.short	0x0003
        /*0042*/ 	.short	0x0018
        /*0044*/ 	.byte	0x00, 0xf4, 0x21, 0x00


	//----- nvinfo : EIATTR_KPARAM_INFO
	.align		4
.L_19:
        /*0048*/ 	.byte	0x04, 0x17
        /*004a*/ 	.short	(.L_21 - .L_20)
.L_20:
        /*004c*/ 	.word	0x00000000
        /*0050*/ 	.short	0x0002
        /*0052*/ 	.short	0x0010
        /*0054*/ 	.byte	0x00, 0xf4, 0x21, 0x00


	//----- nvinfo : EIATTR_KPARAM_INFO
	.align		4
.L_21:
        /*0058*/ 	.byte	0x04, 0x17
        /*005a*/ 	.short	(.L_23 - .L_22)
.L_22:
        /*005c*/ 	.word	0x00000000
        /*0060*/ 	.short	0x0001
        /*0062*/ 	.short	0x0008
        /*0064*/ 	.byte	0x00, 0xf4, 0x21, 0x00


	//----- nvinfo : EIATTR_KPARAM_INFO
	.align		4
.L_23:
        /*0068*/ 	.byte	0x04, 0x17
        /*006a*/ 	.short	(.L_25 - .L_24)
.L_24:
        /*006c*/ 	.word	0x00000000
        /*0070*/ 	.short	0x0000
        /*0072*/ 	.short	0x0000
        /*0074*/ 	.byte	0x00, 0xf4, 0x21, 0x00


	//----- nvinfo : EIATTR_SPARSE_MMA_MASK
	.align		4
.L_25:
        /*0078*/ 	.byte	0x03, 0x50
        /*007a*/ 	.short	0x0000


	//----- nvinfo : EIATTR_MAXREG_COUNT
	.align		4
        /*007c*/ 	.byte	0x03, 0x1b
        /*007e*/ 	.short	0x00ff


	//----- nvinfo : EIATTR_EXIT_INSTR_OFFSETS
	.align		4
        /*0080*/ 	.byte	0x04, 0x1c
        /*0082*/ 	.short	(.L_27 - .L_26)


	//   ....[0]....
.L_26:
        /*0084*/ 	.word	0x00000530


	//----- nvinfo : EIATTR_REQNTID
	.align		4
.L_27:
        /*0088*/ 	.byte	0x04, 0x10
        /*008a*/ 	.short	(.L_29 - .L_28)
.L_28:
        /*008c*/ 	.word	0x00000080
        /*0090*/ 	.word	0x00000001
        /*0094*/ 	.word	0x00000001


	//----- nvinfo : EIATTR_CBANK_PARAM_SIZE
	.align		4
.L_29:
        /*0098*/ 	.byte	0x03, 0x19
        /*009a*/ 	.short	0x0034


	//----- nvinfo : EIATTR_PARAM_CBANK
	.align		4
        /*009c*/ 	.byte	0x04, 0x0a
        /*009e*/ 	.short	(.L_31 - .L_30)
	.align		4
.L_30:
        /*00a0*/ 	.word	index@(.nv.constant0.triton_poi_fused__native_batch_norm_legit_no_training_mul_sigmoid_27)
        /*00a4*/ 	.short	0x0210
        /*00a6*/ 	.short	0x0034


	//----- nvinfo : EIATTR_SW_WAR
	.align		4
.L_31:
        /*00a8*/ 	.byte	0x04, 0x36
        /*00aa*/ 	.short	(.L_33 - .L_32)
.L_32:
        /*00ac*/ 	.word	0x00000008
.L_33:


//--------------------- .nv.callgraph             --------------------------
	.section	.nv.callgraph,"",@"SHT_CUDA_CALLGRAPH"
	.align	4
	.sectionentsize	8
	.align		4
        /*0000*/ 	.word	0x00000000
	.align		4
        /*0004*/ 	.word	0xffffffff
	.align		4
        /*0008*/ 	.word	0x00000000
	.align		4
        /*000c*/ 	.word	0xfffffffe
	.align		4
        /*0010*/ 	.word	0x00000000
	.align		4
        /*0014*/ 	.word	0xfffffffd
	.align		4
        /*0018*/ 	.word	0x00000000
	.align		4
        /*001c*/ 	.word	0xfffffffc


//--------------------- .nv.constant4             --------------------------
	.section	.nv.constant4,"a",@progbits
	.align	8
	.align		8
.nv.constant4:
        /*0000*/ 	.dword	_$_str
	.align		8
        /*0008*/ 	.dword	_$_str_$_2


//--------------------- .text.triton_poi_fused__native_batch_norm_legit_no_training_mul_sigmoid_27 --------------------------
	.section	.text.triton_poi_fused__native_batch_norm_legit_no_training_mul_sigmoid_27,"ax",@progbits
	.align	128
        .global         triton_poi_fused__native_batch_norm_legit_no_training_mul_sigmoid_27
        .type           triton_poi_fused__native_batch_norm_legit_no_training_mul_sigmoid_27,@function
        .size           triton_poi_fused__native_batch_norm_legit_no_training_mul_sigmoid_27,(.L_x_1 - triton_poi_fused__native_batch_norm_legit_no_training_mul_sigmoid_27)
        .other          triton_poi_fused__native_batch_norm_legit_no_training_mul_sigmoid_27,@"STO_CUDA_ENTRY STV_DEFAULT"
triton_poi_fused__native_batch_norm_legit_no_training_mul_sigmoid_27:
.text.triton_poi_fused__native_batch_norm_legit_no_training_mul_sigmoid_27:
[----:B------:R-:W-:Y:S01]  /*0000*/  LDC R1, c[0x0][0x28] ;  /* 0x00000a00ff017b82 */ /* 0x000fe20000000800 */
[----:B------:R-:W1:Y:S01]  /*0010*/  S2R R0, SR_TID.X ;  /* 0x0000000000007919 */ /* 0x000e620000002100 */
[----:B------:R-:W-:-:S06]  /*0020*/  HFMA2.MMA R2, -RZ, RZ, 0, 0 ;  /* 0x00000000ff027435 */ /* 0x000fcc00000001ff */
[----:B------:R-:W2:Y:S01]  /*0030*/  LDC.64 R4, c[0x0][0x228] ;  /* 0x00008a00ff047b82 */ /* 0x000ea20000000a00 */
[----:B------:R-:W-:Y:S01]  /*0040*/  ULDC.64 UR4, c[0x0][0x208] ;  /* 0x0000820000047ab9 */ /* 0x000fe20000000a00 */
[----:B------:R-:W3:Y:S06]  /*0050*/  S2R R3, SR_CTAID.X ;  /* 0x0000000000037919 */ /* 0x000eec0000002500 */
[----:B------:R-:W4:Y:S08]  /*0060*/  LDC.64 R8, c[0x0][0x220] ;  /* 0x00008800ff087b82 */ /* 0x000f300000000a00 */
[----:B------:R-:W5:Y:S08]  /*0070*/  LDC.64 R10, c[0x0][0x230] ;  /* 0x00008c00ff0a7b82 */ /* 0x000f700000000a00 */
[----:B------:R-:W5:Y:S01]  /*0080*/  LDC.64 R12, c[0x0][0x238] ;  /* 0x00008e00ff0c7b82 */ /* 0x000f620000000a00 */
[----:B-1----:R-:W-:-:S04]  /*0090*/  SHF.L.U32 R0, R0, 0x1, RZ ;  /* 0x0000000100007819 */ /* 0x002fc800000006ff */
[----:B------:R-:W-:-:S04]  /*00a0*/  LOP3.LUT R0, R0, 0xfe, RZ, 0xc0, !PT ;  /* 0x000000fe00007812 */ /* 0x000fc800078ec0ff */
[----:B---3--:R-:W-:-:S05]  /*00b0*/  LEA R3, R3, R0, 0x8 ;  /* 0x0000000003037211 */ /* 0x008fca00078e40ff */
[----:B------:R-:W-:-:S05]  /*00c0*/  IMAD.HI R0, R3, -0x77777777, R2 ;  /* 0x8888888903007827 */ /* 0x000fca00078e0202 */
[----:B------:R-:W-:-:S04]  /*00d0*/  SHF.R.U32.HI R7, RZ, 0x1f, R0 ;  /* 0x0000001fff077819 */ /* 0x000fc80000011600 */
[----:B------:R-:W-:-:S05]  /*00e0*/  LEA.HI.SX32 R7, R0, R7, 0x17 ;  /* 0x0000000700077211 */ /* 0x000fca00078fbaff */
[----:B------:R-:W-:Y:S02]  /*00f0*/  IMAD R15, R7, -0x3c0, R3 ;  /* 0xfffffc40070f7824 */ /* 0x000fe400078e0203 */
[----:B------:R-:W1:Y:S02]  /*0100*/  LDC.64 R6, c[0x0][0x218] ;  /* 0x00008600ff067b82 */ /* 0x000e640000000a00 */
[----:B--2---:R-:W-:-:S06]  /*0110*/  IMAD.WIDE R4, R15, 0x4, R4 ;  /* 0x000000040f047825 */ /* 0x004fcc00078e0204 */
[----:B------:R-:W2:Y:S01]  /*0120*/  LDG.E.EL.64 R4, desc[UR4][R4.64] ;  /* 0x0000000404047981 */ /* 0x000ea2000c2e1b00 */
[----:B----4-:R-:W-:-:S04]  /*0130*/  IMAD.WIDE R8, R15, 0x4, R8 ;  /* 0x000000040f087825 */ /* 0x010fc800078e0208 */
[C---:B-----5:R-:W-:Y:S02]  /*0140*/  IMAD.WIDE R10, R15.reuse, 0x4, R10 ;  /* 0x000000040f0a7825 */ /* 0x060fe400078e020a */
[----:B------:R-:W3:Y:S02]  /*0150*/  LDG.E.EL.64 R8, desc[UR4][R8.64] ;  /* 0x0000000408087981 */ /* 0x000ee4000c2e1b00 */
[----:B0-----:R-:W-:Y:S02]  /*0160*/  IMAD.WIDE R12, R15, 0x4, R12 ;  /* 0x000000040f0c7825 */ /* 0x001fe400078e020c */
[----:B------:R-:W4:Y:S04]  /*0170*/  LDG.E.EL.64 R10, desc[UR4][R10.64] ;  /* 0x000000040a0a7981 */ /* 0x000f28000c2e1b00 */
[----:B------:R-:W4:Y:S01]  /*0180*/  LDG.E.EL.64 R12, desc[UR4][R12.64] ;  /* 0x000000040c0c7981 */ /* 0x000f22000c2e1b00 */
[----:B-1----:R-:W-:-:S06]  /*0190*/  IMAD.WIDE R6, R3, 0x4, R6 ;  /* 0x0000000403067825 */ /* 0x002fcc00078e0206 */
[----:B------:R-:W3:Y:S01]  /*01a0*/  LDG.E.64 R6, desc[UR4][R6.64] ;  /* 0x0000000406067981 */ /* 0x000ee2000c1e1b00 */
[----:B------:R-:W-:Y:S01]  /*01b0*/  MOV R0, 0x3e800000 ;  /* 0x3e80000000007802 */ /* 0x000fe20000000f00 */
[----:B--2---:R-:W-:Y:S01]  /*01c0*/  FADD R4, R4, 9.9999997473787516356e-06 ;  /* 0x3727c5ac04047421 */ /* 0x004fe20000000000 */
[----:B------:R-:W-:-:S03]  /*01d0*/  FADD R5, R5, 9.9999997473787516356e-06 ;  /* 0x3727c5ac05057421 */ /* 0x000fc60000000000 */
[----:B------:R-:W0:Y:S08]  /*01e0*/  MUFU.SQRT R2, R4 ;  /* 0x0000000400027308 */ /* 0x000e300000002000 */
[----:B------:R-:W1:Y:S01]  /*01f0*/  MUFU.SQRT R14, R5 ;  /* 0x00000005000e7308 */ /* 0x000e620000002000 */
[C---:B0-----:R-:W-:Y:S02]  /*0200*/  FSETP.GT.AND P0, PT, R2.reuse, 8.50705917302346158658e+37, PT ;  /* 0x7e8000000200780b */ /* 0x041fe40003f04000 */
[----:B------:R-:W-:-:S02]  /*0210*/  FSETP.GEU.AND P2, PT, R2, 1.175494350822287508e-38, PT ;  /* 0x008000000200780b */ /* 0x000fc40003f4e000 */
[C---:B-1----:R-:W-:Y:S02]  /*0220*/  FSETP.GT.AND P1, PT, R14.reuse, 8.50705917302346158658e+37, PT ;  /* 0x7e8000000e00780b */ /* 0x042fe40003f24000 */
[----:B------:R-:W-:-:S07]  /*0230*/  FSETP.GEU.AND P3, PT, R14, 1.175494350822287508e-38, PT ;  /* 0x008000000e00780b */ /* 0x000fce0003f6e000 */
[----:B------:R-:W-:-:S04]  /*0240*/  @P0 FMUL R2, R2, 0.25 ;  /* 0x3e80000002020820 */ /* 0x000fc80000400000 */
[----:B------:R-:W-:Y:S01]  /*0250*/  @!P2 FMUL R2, R2, 16777216 ;  /* 0x4b8000000202a820 */ /* 0x000fe20000400000 */
[----:B------:R-:W-:-:S04]  /*0260*/  @P1 FMUL R14, R14, 0.25 ;  /* 0x3e8000000e0e1820 */ /* 0x000fc80000400000 */
[----:B------:R-:W-:Y:S01]  /*0270*/  @!P3 FMUL R14, R14, 16777216 ;  /* 0x4b8000000e0eb820 */ /* 0x000fe20000400000 */
[----:B------:R-:W0:Y:S01]  /*0280*/  MUFU.RCP R2, R2 ;  /* 0x0000000200027308 */ /* 0x000e220000001000 */
[----:B------:R-:W-:-:S07]  /*0290*/  FSEL R5, R0, 1, P0 ;  /* 0x3f80000000057808 */ /* 0x000fce0000000000 */
[----:B------:R-:W1:Y:S01]  /*02a0*/  MUFU.RCP R14, R14 ;  /* 0x0000000e000e7308 */ /* 0x000e620000001000 */
[----:B------:R-:W-:Y:S01]  /*02b0*/  FSEL R15, R0, 1, P1 ;  /* 0x3f800000000f7808 */ /* 0x000fe20000800000 */
[----:B------:R-:W-:-:S04]  /*02c0*/  @!P2 FMUL R5, R5, 16777216 ;  /* 0x4b8000000505a820 */ /* 0x000fc80000400000 */
[----:B------:R-:W-:Y:S01]  /*02d0*/  @!P3 FMUL R15, R15, 16777216 ;  /* 0x4b8000000f0fb820 */ /* 0x000fe20000400000 */
[----:B0-----:R-:W-:Y:S01]  /*02e0*/  FMUL R5, R2, R5 ;  /* 0x0000000502057220 */ /* 0x001fe20000400000 */
[----:B---3--:R-:W-:Y:S01]  /*02f0*/  FADD R6, R6, -R8 ;  /* 0x8000000806067221 */ /* 0x008fe20000000000 */
[----:B------:R-:W-:Y:S01]  /*0300*/  FADD R7, R7, -R9 ;  /* 0x8000000907077221 */ /* 0x000fe20000000000 */
[----:B-1----:R-:W-:Y:S02]  /*0310*/  FMUL R2, R14, R15 ;  /* 0x0000000f0e027220 */ /* 0x002fe40000400000 */
[----:B------:R-:W-:Y:S02]  /*0320*/  FMUL R5, R6, R5 ;  /* 0x0000000506057220 */ /* 0x000fe40000400000 */
[----:B------:R-:W-:Y:S02]  /*0330*/  FMUL R2, R7, R2 ;  /* 0x0000000207027220 */ /* 0x000fe40000400000 */
[----:B----4-:R-:W-:-:S02]  /*0340*/  FFMA R10, R10, R5, R12 ;  /* 0x000000050a0a7223 */ /* 0x010fc4000000000c */
[----:B------:R-:W-:Y:S02]  /*0350*/  FFMA R11, R11, R2, R13 ;  /* 0x000000020b0b7223 */ /* 0x000fe4000000000d */
[----:B------:R-:W-:Y:S02]  /*0360*/  FADD R4, RZ, -R10 ;  /* 0x8000000aff047221 */ /* 0x000fe40000000000 */
[----:B------:R-:W-:Y:S02]  /*0370*/  FADD R2, RZ, -R11 ;  /* 0x8000000bff027221 */ /* 0x000fe40000000000 */
[----:B------:R-:W-:Y:S02]  /*0380*/  FMUL R4, R4, 1.4426950216293334961 ;  /* 0x3fb8aa3b04047820 */ /* 0x000fe40000400000 */
[----:B------:R-:W-:-:S03]  /*0390*/  FMUL R6, R2, 1.4426950216293334961 ;  /* 0x3fb8aa3b02067820 */ /* 0x000fc60000400000 */
[----:B------:R-:W-:Y:S02]  /*03a0*/  FSETP.GEU.AND P0, PT, R4, -126, PT ;  /* 0xc2fc00000400780b */ /* 0x000fe40003f0e000 */
[----:B------:R-:W-:-:S11]  /*03b0*/  FSETP.GEU.AND P1, PT, R6, -126, PT ;  /* 0xc2fc00000600780b */ /* 0x000fd60003f2e000 */
[----:B------:R-:W-:Y:S02]  /*03c0*/  @!P0 FMUL R4, R4, 0.5 ;  /* 0x3f00000004048820 */ /* 0x000fe40000400000 */
[----:B------:R-:W-:Y:S02]  /*03d0*/  @!P1 FMUL R6, R6, 0.5 ;  /* 0x3f00000006069820 */ /* 0x000fe40000400000 */
[----:B------:R-:W0:Y:S08]  /*03e0*/  MUFU.EX2 R2, R4 ;  /* 0x0000000400027308 */ /* 0x000e300000000800 */
[----:B------:R-:W1:Y:S01]  /*03f0*/  MUFU.EX2 R5, R6 ;  /* 0x0000000600057308 */ /* 0x000e620000000800 */
[----:B0-----:R-:W-:-:S04]  /*0400*/  @!P0 FMUL R2, R2, R2 ;  /* 0x0000000202028220 */ /* 0x001fc80000400000 */
[----:B------:R-:W-:Y:S01]  /*0410*/  FADD R7, R2, 1 ;  /* 0x3f80000002077421 */ /* 0x000fe20000000000 */
[----:B-1----:R-:W-:-:S04]  /*0420*/  @!P1 FMUL R5, R5, R5 ;  /* 0x0000000505059220 */ /* 0x002fc80000400000 */
[----:B------:R-:W-:Y:S01]  /*0430*/  FADD R8, R5, 1 ;  /* 0x3f80000005087421 */ /* 0x000fe20000000000 */
[----:B------:R-:W-:Y:S01]  /*0440*/  FSETP.GT.AND P0, PT, R7, 8.50705917302346158658e+37, PT ;  /* 0x7e8000000700780b */ /* 0x000fe20003f04000 */
[----:B------:R-:W0:Y:S03]  /*0450*/  LDC.64 R4, c[0x0][0x210] ;  /* 0x00008400ff047b82 */ /* 0x000e260000000a00 */
[----:B------:R-:W-:-:S09]  /*0460*/  FSETP.GT.AND P1, PT, R8, 8.50705917302346158658e+37, PT ;  /* 0x7e8000000800780b */ /* 0x000fd20003f24000 */
[----:B------:R-:W-:-:S04]  /*0470*/  @P0 FMUL R7, R7, 0.25 ;  /* 0x3e80000007070820 */ /* 0x000fc80000400000 */
[----:B------:R-:W-:Y:S02]  /*0480*/  @P1 FMUL R8, R8, 0.25 ;  /* 0x3e80000008081820 */ /* 0x000fe40000400000 */
[----:B------:R-:W1:Y:S08]  /*0490*/  MUFU.RCP R7, R7 ;  /* 0x0000000700077308 */ /* 0x000e700000001000 */
[----:B------:R-:W2:Y:S01]  /*04a0*/  MUFU.RCP R8, R8 ;  /* 0x0000000800087308 */ /* 0x000ea20000001000 */
[----:B------:R-:W-:-:S02]  /*04b0*/  FSEL R2, R0, 1, P0 ;  /* 0x3f80000000027808 */ /* 0x000fc40000000000 */
[----:B------:R-:W-:-:S03]  /*04c0*/  FSEL R13, R0, 1, P1 ;  /* 0x3f800000000d7808 */ /* 0x000fc60000800000 */
[----:B-1----:R-:W-:Y:S01]  /*04d0*/  FMUL R9, R7, R2 ;  /* 0x0000000207097220 */ /* 0x002fe20000400000 */
[----:B0-----:R-:W-:-:S04]  /*04e0*/  IMAD.WIDE R2, R3, 0x4, R4 ;  /* 0x0000000403027825 */ /* 0x001fc800078e0204 */
[----:B------:R-:W-:Y:S01]  /*04f0*/  FMUL R10, R10, R9 ;  /* 0x000000090a0a7220 */ /* 0x000fe20000400000 */
[----:B--2---:R-:W-:-:S04]  /*0500*/  FMUL R0, R8, R13 ;  /* 0x0000000d08007220 */ /* 0x004fc80000400000 */
[----:B------:R-:W-:-:S05]  /*0510*/  FMUL R11, R11, R0 ;  /* 0x000000000b0b7220 */ /* 0x000fca0000400000 */
[----:B------:R-:W-:Y:S01]  /*0520*/  STG.E.64 desc[UR4][R2.64], R10 ;  /* 0x0000000a02007986 */ /* 0x000fe2000c101b04 */
[----:B------:R-:W-:Y:S05]  /*0530*/  EXIT ;  /* 0x000000000000794d */ /* 0x000fea0003800000 */
.L_x_0:
[----:B------:R-:W-:-:S00]  /*0540*/  BRA `(.L_x_0) ;  /* 0xfffffffc00fc7947 */ /* 0x000fc0000383ffff */
[----:B------:R-:W-:-:S00]  /*0550*/  NOP ;  /* 0x0000000000007918 */ /* 0x000fc00000000000 */
        /* <DEDUP_REMOVED lines=10> */
.L_x_1:


//--------------------- .nv.global.init           --------------------------
	.section	.nv.global.init,"aw",@progbits
.nv.global.init:
	.type		_$_str,@object
	.size		_$_str,(_$_str_$_2 - _$_str)
_$_str:
        /*0000*/ 	.byte	0x5f, 0x5f, 0x43, 0x55, 0x44, 0x41, 0x5f, 0x46, 0x54, 0x5a, 0x00
	.type		_$_str_$_2,@object
	.size		_$_str_$_2,(.L_1 - _$_str_$_2)
_$_str_$_2:
        /*000b*/ 	.byte	0x5f, 0x5f, 0x43, 0x55, 0x44, 0x41, 0x5f, 0x50, 0x52, 0x45, 0x43, 0x5f, 0x53, 0x51, 0x52, 0x54
        /*001b*/ 	.byte	0x00
.L_1:


//--------------------- .nv.constant0.triton_poi_fused__native_batch_norm_legit_no_training_mul_sigmoid_27 --------------------------
	.section	.nv.constant0.triton_poi_fused__native_batch_norm_legit_no_training_mul_sigmoid_27,"a",@progbits
	.sectionflags	@""
	.align	4
.nv.constant0.triton_poi_fused__native_batch_norm_legit_no_training_mul_sigmoid_27:
	.zero		580
